	.headerflags	@"EF_CUDA_TEXMODE_UNIFIED EF_CUDA_64BIT_ADDRESS EF_CUDA_ACCELERATORS EF_CUDA_SM90 EF_CUDA_VIRTUAL_SM(EF_CUDA_SM90)"
	.elftype	@"ET_EXEC"


//--------------------- .nv.info                  --------------------------
	.section	.nv.info,"",@"SHT_CUDA_INFO"
	.align	4


	//----- nvinfo : EIATTR_REGCOUNT
	.align		4
        /*0000*/ 	.byte	0x04, 0x2f
        /*0002*/ 	.short	(.L_3 - .L_2)
	.align		4
.L_2:
        /*0004*/ 	.word	index@(triton_poi_fused_div_linalg_vector_norm_mul_2)
        /*0008*/ 	.word	0x00000016


	//----- nvinfo : EIATTR_MIN_STACK_SIZE
	.align		4
.L_3:
        /*000c*/ 	.byte	0x04, 0x12
        /*000e*/ 	.short	(.L_5 - .L_4)
	.align		4
.L_4:
        /*0010*/ 	.word	index@(triton_poi_fused_div_linalg_vector_norm_mul_2)
        /*0014*/ 	.word	0x00000000


	//----- nvinfo : EIATTR_FRAME_SIZE
	.align		4
.L_5:
        /*0018*/ 	.byte	0x04, 0x11
        /*001a*/ 	.short	(.L_7 - .L_6)
	.align		4
.L_6:
        /*001c*/ 	.word	index@(triton_poi_fused_div_linalg_vector_norm_mul_2)
        /*0020*/ 	.word	0x00000000


	//----- nvinfo : EIATTR_MIN_STACK_SIZE
	.align		4
.L_7:
        /*0024*/ 	.byte	0x04, 0x12
        /*0026*/ 	.short	(.L_9 - .L_8)
	.align		4
.L_8:
        /*0028*/ 	.word	index@(triton_poi_fused_div_linalg_vector_norm_mul_2)
        /*002c*/ 	.word	0x00000000
.L_9:


//--------------------- .nv.info.triton_poi_fused_div_linalg_vector_norm_mul_2 --------------------------
	.section	.nv.info.triton_poi_fused_div_linalg_vector_norm_mul_2,"",@"SHT_CUDA_INFO"
	.sectionflags	@""
	.align	4


	//----- nvinfo : EIATTR_CUDA_API_VERSION
	.align		4
        /*0000*/ 	.byte	0x04, 0x37
        /*0002*/ 	.short	(.L_11 - .L_10)
.L_10:
        /*0004*/ 	.word	0x0000007c


	//----- nvinfo : EIATTR_KPARAM_INFO
	.align		4
.L_11:
        /*0008*/ 	.byte	0x04, 0x17
        /*000a*/ 	.short	(.L_13 - .L_12)
.L_12:
        /*000c*/ 	.word	0x00000000
        /*0010*/ 	.short	0x0003
        /*0012*/ 	.short	0x0018
        /*0014*/ 	.byte	0x00, 0xf0, 0x11, 0x00


	//----- nvinfo : EIATTR_KPARAM_INFO
	.align		4
.L_13:
        /*0018*/ 	.byte	0x04, 0x17
        /*001a*/ 	.short	(.L_15 - .L_14)
.L_14:
        /*001c*/ 	.word	0x00000000
        /*0020*/ 	.short	0x0002
        /*0022*/ 	.short	0x0010
        /*0024*/ 	.byte	0x00, 0xf4, 0x21, 0x00


	//----- nvinfo : EIATTR_KPARAM_INFO
	.align		4
.L_15:
        /*0028*/ 	.byte	0x04, 0x17
        /*002a*/ 	.short	(.L_17 - .L_16)
.L_16:
        /*002c*/ 	.word	0x00000000
        /*0030*/ 	.short	0x0001
        /*0032*/ 	.short	0x0008
        /*0034*/ 	.byte	0x00, 0xf4, 0x21, 0x00


	//----- nvinfo : EIATTR_KPARAM_INFO
	.align		4
.L_17:
        /*0038*/ 	.byte	0x04, 0x17
        /*003a*/ 	.short	(.L_19 - .L_18)
.L_18:
        /*003c*/ 	.word	0x00000000
        /*0040*/ 	.short	0x0000
        /*0042*/ 	.short	0x0000
        /*0044*/ 	.byte	0x00, 0xf4, 0x21, 0x00


	//----- nvinfo : EIATTR_SPARSE_MMA_MASK
	.align		4
.L_19:
        /*0048*/ 	.byte	0x03, 0x50
        /*004a*/ 	.short	0x0000


	//----- nvinfo : EIATTR_MAXREG_COUNT
	.align		4
        /*004c*/ 	.byte	0x03, 0x1b
        /*004e*/ 	.short	0x00ff


	//----- nvinfo : EIATTR_EXIT_INSTR_OFFSETS
	.align		4
        /*0050*/ 	.byte	0x04, 0x1c
        /*0052*/ 	.short	(.L_21 - .L_20)


	//   ....[0]....
.L_20:
        /*0054*/ 	.word	0x00000460


	//   ....[1]....
        /*0058*/ 	.word	0x00000480


	//----- nvinfo : EIATTR_REQNTID
	.align		4
.L_21:
        /*005c*/ 	.byte	0x04, 0x10
        /*005e*/ 	.short	(.L_23 - .L_22)
.L_22:
        /*0060*/ 	.word	0x00000080
        /*0064*/ 	.word	0x00000001
        /*0068*/ 	.word	0x00000001


	//----- nvinfo : EIATTR_CBANK_PARAM_SIZE
	.align		4
.L_23:
        /*006c*/ 	.byte	0x03, 0x19
        /*006e*/ 	.short	0x001c


	//----- nvinfo : EIATTR_PARAM_CBANK
	.align		4
        /*0070*/ 	.byte	0x04, 0x0a
        /*0072*/ 	.short	(.L_25 - .L_24)
	.align		4
.L_24:
        /*0074*/ 	.word	index@(.nv.constant0.triton_poi_fused_div_linalg_vector_norm_mul_2)
        /*0078*/ 	.short	0x0210
        /*007a*/ 	.short	0x001c


	//----- nvinfo : EIATTR_SW_WAR
	.align		4
.L_25:
        /*007c*/ 	.byte	0x04, 0x36
        /*007e*/ 	.short	(.L_27 - .L_26)
.L_26:
        /*0080*/ 	.word	0x00000008
.L_27:


//--------------------- .nv.callgraph             --------------------------
	.section	.nv.callgraph,"",@"SHT_CUDA_CALLGRAPH"
	.align	4
	.sectionentsize	8
	.align		4
        /*0000*/ 	.word	0x00000000
	.align		4
        /*0004*/ 	.word	0xffffffff
	.align		4
        /*0008*/ 	.word	0x00000000
	.align		4
        /*000c*/ 	.word	0xfffffffe
	.align		4
        /*0010*/ 	.word	0x00000000
	.align		4
        /*0014*/ 	.word	0xfffffffd
	.align		4
        /*0018*/ 	.word	0x00000000
	.align		4
        /*001c*/ 	.word	0xfffffffc


//--------------------- .nv.constant4             --------------------------
	.section	.nv.constant4,"a",@progbits
	.align	8
	.align		8
.nv.constant4:
        /*0000*/ 	.dword	_$_str
	.align		8
        /*0008*/ 	.dword	_$_str_$_2


//--------------------- .text.triton_poi_fused_div_linalg_vector_norm_mul_2 --------------------------
	.section	.text.triton_poi_fused_div_linalg_vector_norm_mul_2,"ax",@progbits
	.align	128
        .global         triton_poi_fused_div_linalg_vector_norm_mul_2
        .type           triton_poi_fused_div_linalg_vector_norm_mul_2,@function
        .size           triton_poi_fused_div_linalg_vector_norm_mul_2,(.L_x_1 - triton_poi_fused_div_linalg_vector_norm_mul_2)
        .other          triton_poi_fused_div_linalg_vector_norm_mul_2,@"STO_CUDA_ENTRY STV_DEFAULT"
triton_poi_fused_div_linalg_vector_norm_mul_2:
.text.triton_poi_fused_div_linalg_vector_norm_mul_2:
[----:B------:R-:W0:Y:S02]  /*0000*/  LDC R1, c[0x0][0x28] ;  /* 0x00000a00ff017b82 */ /* 0x000e240000000800 */
[----:B------:R-:W1:Y:S01]  /*0010*/  S2R R0, SR_TID.X ;  /* 0x0000000000007919 */ /* 0x000e620000002100 */
[----:B------:R-:W2:Y:S01]  /*0020*/  LDC.64 R6, c[0x0][0x210] ;  /* 0x00008400ff067b82 */ /* 0x000ea20000000a00 */
[----:B------:R-:W-:Y:S01]  /*0030*/  MOV R8, RZ ;  /* 0x000000ff00087202 */ /* 0x000fe20000000f00 */
[----:B------:R-:W-:Y:S01]  /*0040*/  ULDC.64 UR4, c[0x0][0x208] ;  /* 0x0000820000047ab9 */ /* 0x000fe20000000a00 */
[----:B------:R-:W3:Y:S01]  /*0050*/  S2R R9, SR_CTAID.X ;  /* 0x0000000000097919 */ /* 0x000ee20000002500 */
[----:B------:R-:W-:Y:S02]  /*0060*/  CS2R R14, SRZ ;  /* 0x00000000000e7805 */ /* 0x000fe4000001ff00 */
[----:B------:R-:W-:Y:S02]  /*0070*/  CS2R R12, SRZ ;  /* 0x00000000000c7805 */ /* 0x000fe4000001ff00 */
[----:B------:R-:W-:Y:S01]  /*0080*/  CS2R R10, SRZ ;  /* 0x00000000000a7805 */ /* 0x000fe2000001ff00 */
[----:B------:R-:W4:Y:S01]  /*0090*/  LDC.64 R4, c[0x0][0x218] ;  /* 0x00008600ff047b82 */ /* 0x000f220000000a00 */
[----:B-1----:R-:W-:-:S02]  /*00a0*/  SHF.L.U32 R0, R0, 0x1, RZ ;  /* 0x0000000100007819 */ /* 0x002fc400000006ff */
[----:B---3--:R-:W-:Y:S02]  /*00b0*/  SHF.R.S32.HI R2, RZ, 0x17, R9 ;  /* 0x00000017ff027819 */ /* 0x008fe40000011409 */
[----:B------:R-:W-:Y:S02]  /*00c0*/  LOP3.LUT R0, R0, 0xfe, RZ, 0xc0, !PT ;  /* 0x000000fe00007812 */ /* 0x000fe400078ec0ff */
[----:B------:R-:W-:Y:S02]  /*00d0*/  SGXT R2, R2, 0x1 ;  /* 0x000000010202781a */ /* 0x000fe40000000200 */
[----:B------:R-:W-:-:S04]  /*00e0*/  LEA R9, R9, R0, 0x8 ;  /* 0x0000000009097211 */ /* 0x000fc800078e40ff */
[----:B------:R-:W-:Y:S02]  /*00f0*/  LEA.HI R0, R2, R9, RZ, 0x2 ;  /* 0x0000000902007211 */ /* 0x000fe400078f10ff */
[----:B------:R-:W-:Y:S02]  /*0100*/  ISETP.GE.AND P4, PT, R9, 0x100, PT ;  /* 0x000001000900780c */ /* 0x000fe40003f86270 */
[----:B------:R-:W-:Y:S01]  /*0110*/  LOP3.LUT R19, R0, 0xfffffffc, RZ, 0xc0, !PT ;  /* 0xfffffffc00137812 */ /* 0x000fe200078ec0ff */
[----:B------:R-:W-:-:S04]  /*0120*/  HFMA2.MMA R0, -RZ, RZ, 0, 0 ;  /* 0x00000000ff007435 */ /* 0x000fc800000001ff */
[----:B--2---:R-:W-:-:S06]  /*0130*/  IMAD.WIDE R18, R19, 0x4, R6 ;  /* 0x0000000413127825 */ /* 0x004fcc00078e0206 */
[----:B------:R-:W2:Y:S04]  /*0140*/  @!P4 LDG.E.EL R0, desc[UR4][R18.64+0x4] ;  /* 0x000004041200c981 */ /* 0x000ea8000c2e1900 */
[----:B------:R-:W3:Y:S04]  /*0150*/  @!P4 LDG.E.EL R8, desc[UR4][R18.64+0x4] ;  /* 0x000004041208c981 */ /* 0x000ee8000c2e1900 */
[----:B------:R-:W5:Y:S04]  /*0160*/  @!P4 LDG.E.EL R15, desc[UR4][R18.64] ;  /* 0x00000004120fc981 */ /* 0x000f68000c2e1900 */
[----:B------:R-:W5:Y:S04]  /*0170*/  @!P4 LDG.E.EL R13, desc[UR4][R18.64] ;  /* 0x00000004120dc981 */ /* 0x000f68000c2e1900 */
[----:B------:R-:W5:Y:S04]  /*0180*/  @!P4 LDG.E.EL R14, desc[UR4][R18.64+0x8] ;  /* 0x00000804120ec981 */ /* 0x000f68000c2e1900 */
[----:B------:R-:W5:Y:S04]  /*0190*/  @!P4 LDG.E.EL R11, desc[UR4][R18.64+0x8] ;  /* 0x00000804120bc981 */ /* 0x000f68000c2e1900 */
[----:B------:R-:W5:Y:S04]  /*01a0*/  @!P4 LDG.E.EL R12, desc[UR4][R18.64+0xc] ;  /* 0x00000c04120cc981 */ /* 0x000f68000c2e1900 */
[----:B------:R-:W5:Y:S01]  /*01b0*/  @!P4 LDG.E.EL R10, desc[UR4][R18.64+0xc] ;  /* 0x00000c04120ac981 */ /* 0x000f62000c2e1900 */
[----:B------:R-:W-:-:S04]  /*01c0*/  LEA.HI R2, R2, R9, RZ, 0x4 ;  /* 0x0000000902027211 */ /* 0x000fc800078f20ff */
[----:B------:R-:W-:-:S04]  /*01d0*/  SHF.R.S32.HI R2, RZ, 0x4, R2 ;  /* 0x00000004ff027819 */ /* 0x000fc80000011402 */
[----:B------:R-:W-:-:S04]  /*01e0*/  LEA.HI R3, R2, R2, RZ, 0x2 ;  /* 0x0000000202037211 */ /* 0x000fc800078f10ff */
[----:B------:R-:W-:-:S04]  /*01f0*/  LOP3.LUT R3, R3, 0xfffffffc, RZ, 0xc0, !PT ;  /* 0xfffffffc03037812 */ /* 0x000fc800078ec0ff */
[----:B------:R-:W-:Y:S01]  /*0200*/  IADD3 R3, R2, -R3, RZ ;  /* 0x8000000302037210 */ /* 0x000fe20007ffe0ff */
[----:B------:R-:W-:Y:S01]  /*0210*/  IMAD.WIDE R16, R9, 0x4, R6 ;  /* 0x0000000409107825 */ /* 0x000fe200078e0206 */
[----:B------:R-:W-:-:S03]  /*0220*/  CS2R R6, SRZ ;  /* 0x0000000000067805 */ /* 0x000fc6000001ff00 */
[----:B----4-:R-:W-:Y:S01]  /*0230*/  IMAD.WIDE R4, R3, 0x4, R4 ;  /* 0x0000000403047825 */ /* 0x010fe200078e0204 */
[----:B------:R-:W-:-:S04]  /*0240*/  CS2R R2, SRZ ;  /* 0x0000000000027805 */ /* 0x000fc8000001ff00 */
[----:B------:R-:W4:Y:S04]  /*0250*/  @!P4 LDG.E.EL R7, desc[UR4][R4.64] ;  /* 0x000000040407c981 */ /* 0x000f28000c2e1900 */
[----:B------:R-:W4:Y:S04]  /*0260*/  @!P4 LDG.E.64 R2, desc[UR4][R16.64] ;  /* 0x000000041002c981 */ /* 0x000f28000c1e1b00 */
[----:B------:R1:W4:Y:S02]  /*0270*/  @!P4 LDG.E.EL R6, desc[UR4][R4.64] ;  /* 0x000000040406c981 */ /* 0x000324000c2e1900 */
[----:B-1----:R-:W1:Y:S01]  /*0280*/  LDC.64 R4, c[0x0][0x220] ;  /* 0x00008800ff047b82 */ /* 0x002e620000000a00 */
[----:B--2---:R-:W-:Y:S01]  /*0290*/  FMUL R0, R0, R0 ;  /* 0x0000000000007220 */ /* 0x004fe20000400000 */
[----:B---3--:R-:W-:-:S03]  /*02a0*/  FMUL R8, R8, R8 ;  /* 0x0000000808087220 */ /* 0x008fc60000400000 */
[----:B-----5:R-:W-:Y:S01]  /*02b0*/  FFMA R15, R15, R15, R0 ;  /* 0x0000000f0f0f7223 */ /* 0x020fe20000000000 */
[----:B------:R-:W-:-:S03]  /*02c0*/  FFMA R8, R13, R13, R8 ;  /* 0x0000000d0d087223 */ /* 0x000fc60000000008 */
[----:B------:R-:W-:Y:S01]  /*02d0*/  FFMA R15, R14, R14, R15 ;  /* 0x0000000e0e0f7223 */ /* 0x000fe2000000000f */
[----:B------:R-:W-:-:S03]  /*02e0*/  FFMA R11, R11, R11, R8 ;  /* 0x0000000b0b0b7223 */ /* 0x000fc60000000008 */
[----:B------:R-:W-:Y:S01]  /*02f0*/  FFMA R15, R12, R12, R15 ;  /* 0x0000000c0c0f7223 */ /* 0x000fe2000000000f */
[----:B------:R-:W-:-:S03]  /*0300*/  FFMA R11, R10, R10, R11 ;  /* 0x0000000a0a0b7223 */ /* 0x000fc6000000000b */
[----:B------:R-:W2:Y:S08]  /*0310*/  MUFU.SQRT R0, R15 ;  /* 0x0000000f00007308 */ /* 0x000eb00000002000 */
[----:B------:R-:W3:Y:S01]  /*0320*/  MUFU.SQRT R8, R11 ;  /* 0x0000000b00087308 */ /* 0x000ee20000002000 */
[C---:B--2---:R-:W-:Y:S02]  /*0330*/  FSETP.GT.AND P0, PT, R0.reuse, 8.50705917302346158658e+37, PT ;  /* 0x7e8000000000780b */ /* 0x044fe40003f04000 */
[----:B------:R-:W-:-:S02]  /*0340*/  FSETP.GEU.AND P2, PT, R0, 1.175494350822287508e-38, PT ;  /* 0x008000000000780b */ /* 0x000fc40003f4e000 */
[C---:B---3--:R-:W-:Y:S02]  /*0350*/  FSETP.GT.AND P1, PT, R8.reuse, 8.50705917302346158658e+37, PT ;  /* 0x7e8000000800780b */ /* 0x048fe40003f24000 */
[----:B------:R-:W-:-:S07]  /*0360*/  FSETP.GEU.AND P3, PT, R8, 1.175494350822287508e-38, PT ;  /* 0x008000000800780b */ /* 0x000fce0003f6e000 */
[----:B------:R-:W-:-:S04]  /*0370*/  @P0 FMUL R0, R0, 0.25 ;  /* 0x3e80000000000820 */ /* 0x000fc80000400000 */
[----:B------:R-:W-:Y:S01]  /*0380*/  @!P2 FMUL R0, R0, 16777216 ;  /* 0x4b8000000000a820 */ /* 0x000fe20000400000 */
[----:B------:R-:W-:-:S04]  /*0390*/  @P1 FMUL R8, R8, 0.25 ;  /* 0x3e80000008081820 */ /* 0x000fc80000400000 */
[----:B------:R-:W-:Y:S01]  /*03a0*/  @!P3 FMUL R8, R8, 16777216 ;  /* 0x4b8000000808b820 */ /* 0x000fe20000400000 */
[----:B------:R-:W2:Y:S01]  /*03b0*/  MUFU.RCP R0, R0 ;  /* 0x0000000000007308 */ /* 0x000ea20000001000 */
[----:B----4-:R-:W-:Y:S01]  /*03c0*/  FMUL R7, R7, R2 ;  /* 0x0000000207077220 */ /* 0x010fe20000400000 */
[----:B------:R-:W-:-:S06]  /*03d0*/  FMUL R6, R6, R3 ;  /* 0x0000000306067220 */ /* 0x000fcc0000400000 */
[----:B------:R-:W3:Y:S01]  /*03e0*/  MUFU.RCP R11, R8 ;  /* 0x00000008000b7308 */ /* 0x000ee20000001000 */
[----:B------:R-:W-:Y:S01]  /*03f0*/  @P0 FMUL R7, R7, 0.25 ;  /* 0x3e80000007070820 */ /* 0x000fe20000400000 */
[----:B------:R-:W-:-:S03]  /*0400*/  @P1 FMUL R6, R6, 0.25 ;  /* 0x3e80000006061820 */ /* 0x000fc60000400000 */
[----:B------:R-:W-:Y:S01]  /*0410*/  @!P2 FMUL R7, R7, 16777216 ;  /* 0x4b8000000707a820 */ /* 0x000fe20000400000 */
[----:B------:R-:W-:Y:S01]  /*0420*/  @!P3 FMUL R6, R6, 16777216 ;  /* 0x4b8000000606b820 */ /* 0x000fe20000400000 */
[----:B-1----:R-:W-:-:S04]  /*0430*/  IMAD.WIDE R2, R9, 0x4, R4 ;  /* 0x0000000409027825 */ /* 0x002fc800078e0204 */
[----:B--2---:R-:W-:Y:S01]  /*0440*/  FMUL R10, R0, R7 ;  /* 0x00000007000a7220 */ /* 0x004fe20000400000 */
[----:B---3--:R-:W-:Y:S01]  /*0450*/  FMUL R11, R11, R6 ;  /* 0x000000060b0b7220 */ /* 0x008fe20000400000 */
[----:B------:R-:W-:Y:S06]  /*0460*/  @P4 EXIT ;  /* 0x000000000000494d */ /* 0x000fec0003800000 */
[----:B------:R-:W-:Y:S01]  /*0470*/  STG.E.64 desc[UR4][R2.64], R10 ;  /* 0x0000000a02007986 */ /* 0x000fe2000c101b04 */
[----:B------:R-:W-:Y:S05]  /*0480*/  EXIT ;  /* 0x000000000000794d */ /* 0x000fea0003800000 */
.L_x_0:
[----:B------:R-:W-:-:S00]  /*0490*/  BRA `(.L_x_0) ;  /* 0xfffffffc00fc7947 */ /* 0x000fc0000383ffff */
[----:B------:R-:W-:-:S00]  /*04a0*/  NOP ;  /* 0x0000000000007918 */ /* 0x000fc00000000000 */
        /* <DEDUP_REMOVED lines=13> */
.L_x_1:


//--------------------- .nv.global.init           --------------------------
	.section	.nv.global.init,"aw",@progbits
.nv.global.init:
	.type		_$_str,@object
	.size		_$_str,(_$_str_$_2 - _$_str)
_$_str:
        /*0000*/ 	.byte	0x5f, 0x5f, 0x43, 0x55, 0x44, 0x41, 0x5f, 0x46, 0x54, 0x5a, 0x00
	.type		_$_str_$_2,@object
	.size		_$_str_$_2,(.L_1 - _$_str_$_2)
_$_str_$_2:
        /*000b*/ 	.byte	0x5f, 0x5f, 0x43, 0x55, 0x44, 0x41, 0x5f, 0x50, 0x52, 0x45, 0x43, 0x5f, 0x53, 0x51, 0x52, 0x54
        /*001b*/ 	.byte	0x00
.L_1:


//--------------------- .nv.constant0.triton_poi_fused_div_linalg_vector_norm_mul_2 --------------------------
	.section	.nv.constant0.triton_poi_fused_div_linalg_vector_norm_mul_2,"a",@progbits
	.sectionflags	@""
	.align	4
.nv.constant0.triton_poi_fused_div_linalg_vector_norm_mul_2:
	.zero		556
